//
// Generated by NVIDIA NVVM Compiler
//
// Compiler Build ID: CL-36424714
// Cuda compilation tools, release 13.0, V13.0.88
// Based on NVVM 20.0.0
//

.version 9.0
.target sm_100
.address_size 64

	// .globl	_Z8is_primePi

.visible .entry _Z8is_primePi(
	.param .u64 .ptr .align 1 _Z8is_primePi_param_0
)
{
	.reg .pred 	%p<6>;
	.reg .b32 	%r<12>;
	.reg .b64 	%rd<3>;

	ld.param.u64 	%rd1, [_Z8is_primePi_param_0];
	mov.u32 	%r5, %ctaid.x;
	mov.u32 	%r6, %ntid.x;
	mov.u32 	%r7, %tid.x;
	mad.lo.s32 	%r1, %r5, %r6, %r7;
	add.s32 	%r8, %r1, -3;
	setp.gt.u32 	%p1, %r8, 999996;
	@%p1 bra 	$L__BB0_5;
	mov.b32 	%r11, 2;
$L__BB0_2:
	rem.u32 	%r3, %r1, %r11;
	setp.ne.s32 	%p2, %r3, 0;
	add.s32 	%r11, %r11, 1;
	setp.lt.s32 	%p3, %r11, %r1;
	and.pred  	%p4, %p2, %p3;
	@%p4 bra 	$L__BB0_2;
	setp.eq.s32 	%p5, %r3, 0;
	@%p5 bra 	$L__BB0_5;
	cvta.to.global.u64 	%rd2, %rd1;
	atom.global.add.u32 	%r10, [%rd2], 1;
$L__BB0_5:
	ret;

}


// ===== COMPILED SASS (sm_100) =====

	.target	sm_100

	.elftype	@"ET_EXEC"


//--------------------- .note.nv.tkinfo           --------------------------
	.section	.note.nv.tkinfo,"",@"SHT_NOTE"
	.sectionflags	@"SHF_NOTE_NV_TKINFO"
	.tkinfo
        /*0018*/ 	.word	0x00000002
        /*0030*/ 	.string	""
        /*0030*/ 	.string	"ptxas"
        /*0030*/ 	.string	"Cuda compilation tools, release 13.0, V13.0.88"
        /*0030*/ 	.string	"Build cuda_13.0.r13.0/compiler.36424714_0"
        /*0030*/ 	.string	"-arch sm_100 -m 64 "



//--------------------- .note.nv.cuinfo           --------------------------
	.section	.note.nv.cuinfo,"",@"SHT_NOTE"
	.sectionflags	@"SHF_NOTE_NV_CUINFO"
        /*0018*/ 	.short	0x0002
        /*001a*/ 	.short	0x0064
        /*001c*/ 	.short	0x0082
	.zero		2


//--------------------- .nv.info                  --------------------------
	.section	.nv.info,"",@"SHT_CUDA_INFO"
	.align	4


	//----- nvinfo : EIATTR_REGCOUNT
	.align		4
        /*0000*/ 	.byte	0x04, 0x2f
        /*0002*/ 	.short	(.L_1 - .L_0)
	.align		4
.L_0:
        /*0004*/ 	.word	index@(_Z8is_primePi)
        /*0008*/ 	.word	0x0000000a


	//----- nvinfo : EIATTR_FRAME_SIZE
	.align		4
.L_1:
        /*000c*/ 	.byte	0x04, 0x11
        /*000e*/ 	.short	(.L_3 - .L_2)
	.align		4
.L_2:
        /*0010*/ 	.word	index@(_Z8is_primePi)
        /*0014*/ 	.word	0x00000000


	//----- nvinfo : EIATTR_MIN_STACK_SIZE
	.align		4
.L_3:
        /*0018*/ 	.byte	0x04, 0x12
        /*001a*/ 	.short	(.L_5 - .L_4)
	.align		4
.L_4:
        /*001c*/ 	.word	index@(_Z8is_primePi)
        /*0020*/ 	.word	0x00000000
.L_5:


//--------------------- .nv.compat                --------------------------
	.section	.nv.compat,"",@"SHT_CUDA_COMPAT_INFO"
	.align	4
        /*0000*/ 	.byte	0x02, 0x09, 0x00, 0x00, 0x02, 0x02, 0x01, 0x00, 0x02, 0x05, 0x05, 0x00, 0x03, 0x07, 0x01, 0x01
        /*0010*/ 	.byte	0x02, 0x03, 0x00, 0x00, 0x02, 0x06, 0x01, 0x00, 0x04, 0x0b, 0x08, 0x00, 0x09, 0x00, 0x00, 0x00
        /*0020*/ 	.byte	0x00, 0x00, 0x00, 0x00


//--------------------- .nv.info._Z8is_primePi    --------------------------
	.section	.nv.info._Z8is_primePi,"",@"SHT_CUDA_INFO"
	.sectionflags	@""
	.align	4


	//----- nvinfo : EIATTR_CUDA_API_VERSION
	.align		4
        /*0000*/ 	.byte	0x04, 0x37
        /*0002*/ 	.short	(.L_7 - .L_6)
.L_6:
        /*0004*/ 	.word	0x00000082


	//----- nvinfo : EIATTR_KPARAM_INFO
	.align		4
.L_7:
        /*0008*/ 	.byte	0x04, 0x17
        /*000a*/ 	.short	(.L_9 - .L_8)
.L_8:
        /*000c*/ 	.word	0x00000000
        /*0010*/ 	.short	0x0000
        /*0012*/ 	.short	0x0000
        /*0014*/ 	.byte	0x00, 0xf5, 0x21, 0x00


	//----- nvinfo : EIATTR_SPARSE_MMA_MASK
	.align		4
.L_9:
        /*0018*/ 	.byte	0x03, 0x50
        /*001a*/ 	.short	0x0000


	//----- nvinfo : EIATTR_MAXREG_COUNT
	.align		4
        /*001c*/ 	.byte	0x03, 0x1b
        /*001e*/ 	.short	0x00ff


	//----- nvinfo : EIATTR_MERCURY_ISA_VERSION
	.align		4
        /*0020*/ 	.byte	0x03, 0x5f
        /*0022*/ 	.short	0x0101


	//----- nvinfo : EIATTR_INT_WARP_WIDE_INSTR_OFFSETS
	.align		4
        /*0024*/ 	.byte	0x04, 0x31
        /*0026*/ 	.short	(.L_11 - .L_10)


	//   ....[0]....
.L_10:
        /*0028*/ 	.word	0x00000240


	//----- nvinfo : EIATTR_VRC_CTA_INIT_COUNT
	.align		4
.L_11:
        /*002c*/ 	.byte	0x02, 0x4a
	.zero		1
	.zero		1


	//----- nvinfo : EIATTR_EXIT_INSTR_OFFSETS
	.align		4
        /*0030*/ 	.byte	0x04, 0x1c
        /*0032*/ 	.short	(.L_13 - .L_12)


	//   ....[0]....
.L_12:
        /*0034*/ 	.word	0x00000070


	//   ....[1]....
        /*0038*/ 	.word	0x00000210


	//   ....[2]....
        /*003c*/ 	.word	0x000002a0


	//----- nvinfo : EIATTR_CRS_STACK_SIZE
	.align		4
.L_13:
        /*0040*/ 	.byte	0x04, 0x1e
        /*0042*/ 	.short	(.L_15 - .L_14)
.L_14:
        /*0044*/ 	.word	0x00000000


	//----- nvinfo : EIATTR_CBANK_PARAM_SIZE
	.align		4
.L_15:
        /*0048*/ 	.byte	0x03, 0x19
        /*004a*/ 	.short	0x0008


	//----- nvinfo : EIATTR_PARAM_CBANK
	.align		4
        /*004c*/ 	.byte	0x04, 0x0a
        /*004e*/ 	.short	(.L_17 - .L_16)
	.align		4
.L_16:
        /*0050*/ 	.word	index@(.nv.constant0._Z8is_primePi)
        /*0054*/ 	.short	0x0380
        /*0056*/ 	.short	0x0008


	//----- nvinfo : EIATTR_SW_WAR
	.align		4
.L_17:
        /*0058*/ 	.byte	0x04, 0x36
        /*005a*/ 	.short	(.L_19 - .L_18)
.L_18:
        /*005c*/ 	.word	0x00000008
.L_19:


//--------------------- .nv.callgraph             --------------------------
	.section	.nv.callgraph,"",@"SHT_CUDA_CALLGRAPH"
	.align	4
	.sectionentsize	8
	.align		4
        /*0000*/ 	.word	0x00000000
	.align		4
        /*0004*/ 	.word	0xffffffff
	.align		4
        /*0008*/ 	.word	0x00000000
	.align		4
        /*000c*/ 	.word	0xfffffffe
	.align		4
        /*0010*/ 	.word	0x00000000
	.align		4
        /*0014*/ 	.word	0xfffffffd
	.align		4
        /*0018*/ 	.word	0x00000000
	.align		4
        /*001c*/ 	.word	0xfffffffc


//--------------------- .text._Z8is_primePi       --------------------------
	.section	.text._Z8is_primePi,"ax",@progbits
	.align	128
        .global         _Z8is_primePi
        .type           _Z8is_primePi,@function
        .size           _Z8is_primePi,(.L_x_3 - _Z8is_primePi)
        .other          _Z8is_primePi,@"STO_CUDA_ENTRY STV_DEFAULT"
_Z8is_primePi:
.text._Z8is_primePi:
[----:B------:R-:W-:Y:S01]  /*0000*/  LDC R1, c[0x0][0x37c] ;  /* 0x0000df00ff017b82 */ /* 0x000fe20000000800 */
[----:B------:R-:W0:Y:S07]  /*0010*/  S2R R3, SR_TID.X ;  /* 0x0000000000037919 */ /* 0x000e2e0000002100 */
[----:B------:R-:W0:Y:S08]  /*0020*/  S2UR UR4, SR_CTAID.X ;  /* 0x00000000000479c3 */ /* 0x000e300000002500 */
[----:B------:R-:W0:Y:S02]  /*0030*/  LDC R0, c[0x0][0x360] ;  /* 0x0000d800ff007b82 */ /* 0x000e240000000800 */
[----:B0-----:R-:W-:-:S04]  /*0040*/  IMAD R0, R0, UR4, R3 ;  /* 0x0000000400007c24 */ /* 0x001fc8000f8e0203 */
[----:B------:R-:W-:-:S05]  /*0050*/  VIADD R2, R0, 0xfffffffd ;  /* 0xfffffffd00027836 */ /* 0x000fca0000000000 */
[----:B------:R-:W-:-:S13]  /*0060*/  ISETP.GT.U32.AND P0, PT, R2, 0xf423c, PT ;  /* 0x000f423c0200780c */ /* 0x000fda0003f04070 */
[----:B------:R-:W-:Y:S05]  /*0070*/  @P0 EXIT ;  /* 0x000000000000094d */ /* 0x000fea0003800000 */
[----:B------:R-:W-:Y:S01]  /*0080*/  BSSY.RECONVERGENT B0, `(.L_x_0) ;  /* 0x0000017000007945 */ /* 0x000fe20003800200 */
[----:B------:R-:W-:-:S07]  /*0090*/  IMAD.MOV.U32 R5, RZ, RZ, 0x2 ;  /* 0x00000002ff057424 */ /* 0x000fce00078e00ff */
.L_x_1:
[----:B------:R-:W0:Y:S01]  /*00a0*/  I2F.U32.RP R4, R5 ;  /* 0x0000000500047306 */ /* 0x000e220000209000 */
[----:B------:R-:W-:-:S07]  /*00b0*/  ISETP.NE.U32.AND P1, PT, R5, RZ, PT ;  /* 0x000000ff0500720c */ /* 0x000fce0003f25070 */
[----:B0-----:R-:W0:Y:S02]  /*00c0*/  MUFU.RCP R4, R4 ;  /* 0x0000000400047308 */ /* 0x001e240000001000 */
[----:B0-----:R-:W-:-:S06]  /*00d0*/  IADD3 R2, PT, PT, R4, 0xffffffe, RZ ;  /* 0x0ffffffe04027810 */ /* 0x001fcc0007ffe0ff */
[----:B------:R0:W1:Y:S02]  /*00e0*/  F2I.FTZ.U32.TRUNC.NTZ R3, R2 ;  /* 0x0000000200037305 */ /* 0x000064000021f000 */
[----:B0-----:R-:W-:Y:S02]  /*00f0*/  HFMA2 R2, -RZ, RZ, 0, 0 ;  /* 0x00000000ff027431 */ /* 0x001fe400000001ff */
[----:B-1----:R-:W-:-:S04]  /*0100*/  IMAD.MOV R6, RZ, RZ, -R3 ;  /* 0x000000ffff067224 */ /* 0x002fc800078e0a03 */
[----:B------:R-:W-:-:S04]  /*0110*/  IMAD R7, R6, R5, RZ ;  /* 0x0000000506077224 */ /* 0x000fc800078e02ff */
[----:B------:R-:W-:-:S06]  /*0120*/  IMAD.HI.U32 R3, R3, R7, R2 ;  /* 0x0000000703037227 */ /* 0x000fcc00078e0002 */
[----:B------:R-:W-:-:S04]  /*0130*/  IMAD.HI.U32 R3, R3, R0, RZ ;  /* 0x0000000003037227 */ /* 0x000fc800078e00ff */
[----:B------:R-:W-:-:S04]  /*0140*/  IMAD.MOV R3, RZ, RZ, -R3 ;  /* 0x000000ffff037224 */ /* 0x000fc800078e0a03 */
[----:B------:R-:W-:-:S05]  /*0150*/  IMAD R6, R5, R3, R0 ;  /* 0x0000000305067224 */ /* 0x000fca00078e0200 */
[----:B------:R-:W-:-:S13]  /*0160*/  ISETP.GE.U32.AND P0, PT, R6, R5, PT ;  /* 0x000000050600720c */ /* 0x000fda0003f06070 */
[----:B------:R-:W-:-:S04]  /*0170*/  @P0 IADD3 R6, PT, PT, R6, -R5, RZ ;  /* 0x8000000506060210 */ /* 0x000fc80007ffe0ff */
[----:B------:R-:W-:-:S13]  /*0180*/  ISETP.GE.U32.AND P0, PT, R6, R5, PT ;  /* 0x000000050600720c */ /* 0x000fda0003f06070 */
[----:B------:R-:W-:Y:S01]  /*0190*/  @P0 IMAD.IADD R6, R6, 0x1, -R5 ;  /* 0x0000000106060824 */ /* 0x000fe200078e0a05 */
[----:B------:R-:W-:Y:S02]  /*01a0*/  @!P1 LOP3.LUT R6, RZ, R5, RZ, 0x33, !PT ;  /* 0x00000005ff069212 */ /* 0x000fe400078e33ff */
[----:B------:R-:W-:Y:S02]  /*01b0*/  IADD3 R5, PT, PT, R5, 0x1, RZ ;  /* 0x0000000105057810 */ /* 0x000fe40007ffe0ff */
[----:B------:R-:W-:Y:S02]  /*01c0*/  ISETP.NE.AND P1, PT, R6, RZ, PT ;  /* 0x000000ff0600720c */ /* 0x000fe40003f25270 */
[----:B------:R-:W-:-:S13]  /*01d0*/  ISETP.GE.AND P0, PT, R5, R0, PT ;  /* 0x000000000500720c */ /* 0x000fda0003f06270 */
[----:B------:R-:W-:Y:S05]  /*01e0*/  @!P0 BRA P1, `(.L_x_1) ;  /* 0xfffffffc00ac8947 */ /* 0x000fea000083ffff */
[----:B------:R-:W-:Y:S05]  /*01f0*/  BSYNC.RECONVERGENT B0 ;  /* 0x0000000000007941 */ /* 0x000fea0003800200 */
.L_x_0:
[----:B------:R-:W-:-:S13]  /*0200*/  ISETP.NE.AND P0, PT, R6, RZ, PT ;  /* 0x000000ff0600720c */ /* 0x000fda0003f05270 */
[----:B------:R-:W-:Y:S05]  /*0210*/  @!P0 EXIT ;  /* 0x000000000000894d */ /* 0x000fea0003800000 */
[----:B------:R-:W0:Y:S01]  /*0220*/  S2R R0, SR_LANEID ;  /* 0x0000000000007919 */ /* 0x000e220000000000 */
[----:B------:R-:W1:Y:S01]  /*0230*/  LDC.64 R2, c[0x0][0x380] ;  /* 0x0000e000ff027b82 */ /* 0x000e620000000a00 */
[----:B------:R-:W-:Y:S01]  /*0240*/  VOTEU.ANY UR6, UPT, PT ;  /* 0x0000000000067886 */ /* 0x000fe200038e0100 */
[----:B------:R-:W1:Y:S01]  /*0250*/  LDCU.64 UR4, c[0x0][0x358] ;  /* 0x00006b00ff0477ac */ /* 0x000e620008000a00 */
[----:B------:R-:W1:Y:S01]  /*0260*/  POPC R5, UR6 ;  /* 0x0000000600057d09 */ /* 0x000e620008000000 */
[----:B------:R-:W-:-:S06]  /*0270*/  UFLO.U32 UR7, UR6 ;  /* 0x00000006000772bd */ /* 0x000fcc00080e0000 */
[----:B0-----:R-:W-:-:S13]  /*0280*/  ISETP.EQ.U32.AND P0, PT, R0, UR7, PT ;  /* 0x0000000700007c0c */ /* 0x001fda000bf02070 */
[----:B-1----:R-:W-:Y:S01]  /*0290*/  @P0 REDG.E.ADD.STRONG.GPU desc[UR4][R2.64], R5 ;  /* 0x000000050200098e */ /* 0x002fe2000c12e104 */
[----:B------:R-:W-:Y:S05]  /*02a0*/  EXIT ;  /* 0x000000000000794d */ /* 0x000fea0003800000 */
.L_x_2:
[----:B------:R-:W-:-:S00]  /*02b0*/  BRA `(.L_x_2) ;  /* 0xfffffffc00fc7947 */ /* 0x000fc0000383ffff */
[----:B------:R-:W-:-:S00]  /*02c0*/  NOP ;  /* 0x0000000000007918 */ /* 0x000fc00000000000 */
        /* <DEDUP_REMOVED lines=11> */
.L_x_3:


//--------------------- .nv.shared.reserved.0     --------------------------
	.section	.nv.shared.reserved.0,"aw",@nobits
	.weak		__nv_reservedSMEM_offset_0_alias
	.size		__nv_reservedSMEM_offset_0_alias, 0, 64
	.other		__nv_reservedSMEM_offset_0_alias,@"STO_CUDA_RESERVED_SHARED STV_DEFAULT"
__nv_reservedSMEM_offset_0_alias:
	.zero		0
	.zero		64


//--------------------- .nv.constant0._Z8is_primePi --------------------------
	.section	.nv.constant0._Z8is_primePi,"a",@progbits
	.sectionflags	@""
	.align	4
.nv.constant0._Z8is_primePi:
	.zero		904


//--------------------- SYMBOLS --------------------------

	.type		.nv.reservedSmem.offset0,@object
	.size		.nv.reservedSmem.offset0,0x4
